//
// Generated by NVIDIA NVVM Compiler
//
// Compiler Build ID: CL-36424714
// Cuda compilation tools, release 13.0, V13.0.88
// Based on NVVM 20.0.0
//

.version 9.0
.target sm_100
.address_size 64

	// .globl	_Z22histogram_naive_kernelPjPhjj
.extern .shared .align 16 .b8 local_bins[];

.visible .entry _Z22histogram_naive_kernelPjPhjj(
	.param .u64 .ptr .align 1 _Z22histogram_naive_kernelPjPhjj_param_0,
	.param .u64 .ptr .align 1 _Z22histogram_naive_kernelPjPhjj_param_1,
	.param .u32 _Z22histogram_naive_kernelPjPhjj_param_2,
	.param .u32 _Z22histogram_naive_kernelPjPhjj_param_3
)
{
	.reg .pred 	%p<3>;
	.reg .b32 	%r<9>;
	.reg .b64 	%rd<9>;

	ld.param.u64 	%rd1, [_Z22histogram_naive_kernelPjPhjj_param_0];
	ld.param.u64 	%rd2, [_Z22histogram_naive_kernelPjPhjj_param_1];
	ld.param.u32 	%r4, [_Z22histogram_naive_kernelPjPhjj_param_2];
	ld.param.u32 	%r3, [_Z22histogram_naive_kernelPjPhjj_param_3];
	mov.u32 	%r5, %ctaid.x;
	mov.u32 	%r6, %ntid.x;
	mov.u32 	%r7, %tid.x;
	mad.lo.s32 	%r1, %r5, %r6, %r7;
	setp.ge.u32 	%p1, %r1, %r4;
	@%p1 bra 	$L__BB0_3;
	cvta.to.global.u64 	%rd3, %rd1;
	mul.wide.u32 	%rd4, %r1, 4;
	add.s64 	%rd5, %rd3, %rd4;
	ld.global.u32 	%r2, [%rd5];
	setp.ge.u32 	%p2, %r2, %r3;
	@%p2 bra 	$L__BB0_3;
	cvt.u64.u32 	%rd6, %r2;
	cvta.to.global.u64 	%rd7, %rd2;
	add.s64 	%rd8, %rd7, %rd6;
	atom.global.add.u32 	%r8, [%rd8], 1;
$L__BB0_3:
	ret;

}
	// .globl	_Z16histogram_kernelPjS_jj
.visible .entry _Z16histogram_kernelPjS_jj(
	.param .u64 .ptr .align 1 _Z16histogram_kernelPjS_jj_param_0,
	.param .u64 .ptr .align 1 _Z16histogram_kernelPjS_jj_param_1,
	.param .u32 _Z16histogram_kernelPjS_jj_param_2,
	.param .u32 _Z16histogram_kernelPjS_jj_param_3
)
{
	.reg .pred 	%p<3>;
	.reg .b32 	%r<9>;
	.reg .b64 	%rd<9>;

	ld.param.u64 	%rd1, [_Z16histogram_kernelPjS_jj_param_0];
	ld.param.u64 	%rd2, [_Z16histogram_kernelPjS_jj_param_1];
	ld.param.u32 	%r4, [_Z16histogram_kernelPjS_jj_param_2];
	ld.param.u32 	%r3, [_Z16histogram_kernelPjS_jj_param_3];
	mov.u32 	%r5, %ctaid.x;
	mov.u32 	%r6, %ntid.x;
	mov.u32 	%r7, %tid.x;
	mad.lo.s32 	%r1, %r5, %r6, %r7;
	setp.ge.u32 	%p1, %r1, %r4;
	@%p1 bra 	$L__BB1_3;
	cvta.to.global.u64 	%rd3, %rd1;
	mul.wide.u32 	%rd4, %r1, 4;
	add.s64 	%rd5, %rd3, %rd4;
	ld.global.u32 	%r2, [%rd5];
	setp.ge.u32 	%p2, %r2, %r3;
	@%p2 bra 	$L__BB1_3;
	cvta.to.global.u64 	%rd6, %rd2;
	mul.wide.u32 	%rd7, %r2, 4;
	add.s64 	%rd8, %rd6, %rd7;
	atom.global.add.u32 	%r8, [%rd8], 1;
$L__BB1_3:
	ret;

}
	// .globl	_Z15saturate_kernelPjPhj
.visible .entry _Z15saturate_kernelPjPhj(
	.param .u64 .ptr .align 1 _Z15saturate_kernelPjPhj_param_0,
	.param .u64 .ptr .align 1 _Z15saturate_kernelPjPhj_param_1,
	.param .u32 _Z15saturate_kernelPjPhj_param_2
)
{
	.reg .pred 	%p<2>;
	.reg .b32 	%r<8>;
	.reg .b64 	%rd<9>;

	ld.param.u64 	%rd1, [_Z15saturate_kernelPjPhj_param_0];
	ld.param.u64 	%rd2, [_Z15saturate_kernelPjPhj_param_1];
	ld.param.u32 	%r2, [_Z15saturate_kernelPjPhj_param_2];
	mov.u32 	%r3, %ctaid.x;
	mov.u32 	%r4, %ntid.x;
	mov.u32 	%r5, %tid.x;
	mad.lo.s32 	%r1, %r3, %r4, %r5;
	setp.ge.u32 	%p1, %r1, %r2;
	@%p1 bra 	$L__BB2_2;
	cvta.to.global.u64 	%rd3, %rd1;
	cvta.to.global.u64 	%rd4, %rd2;
	cvt.u64.u32 	%rd5, %r1;
	mul.wide.u32 	%rd6, %r1, 4;
	add.s64 	%rd7, %rd3, %rd6;
	ld.global.u32 	%r6, [%rd7];
	min.u32 	%r7, %r6, 255;
	add.s64 	%rd8, %rd4, %rd5;
	st.global.u8 	[%rd8], %r7;
$L__BB2_2:
	ret;

}
	// .globl	_Z23histogram_shared_kernelPjS_jj
.visible .entry _Z23histogram_shared_kernelPjS_jj(
	.param .u64 .ptr .align 1 _Z23histogram_shared_kernelPjS_jj_param_0,
	.param .u64 .ptr .align 1 _Z23histogram_shared_kernelPjS_jj_param_1,
	.param .u32 _Z23histogram_shared_kernelPjS_jj_param_2,
	.param .u32 _Z23histogram_shared_kernelPjS_jj_param_3
)
{
	.reg .pred 	%p<8>;
	.reg .b32 	%r<27>;
	.reg .b64 	%rd<9>;

	ld.param.u64 	%rd2, [_Z23histogram_shared_kernelPjS_jj_param_0];
	ld.param.u64 	%rd3, [_Z23histogram_shared_kernelPjS_jj_param_1];
	ld.param.u32 	%r10, [_Z23histogram_shared_kernelPjS_jj_param_2];
	ld.param.u32 	%r11, [_Z23histogram_shared_kernelPjS_jj_param_3];
	mov.u32 	%r26, %tid.x;
	mov.u32 	%r12, %ctaid.x;
	mov.u32 	%r2, %ntid.x;
	mad.lo.s32 	%r3, %r12, %r2, %r26;
	setp.ge.u32 	%p1, %r26, %r11;
	@%p1 bra 	$L__BB3_3;
	mov.u32 	%r14, local_bins;
	mov.u32 	%r25, %r26;
$L__BB3_2:
	shl.b32 	%r13, %r25, 2;
	add.s32 	%r15, %r14, %r13;
	mov.b32 	%r16, 0;
	st.shared.u32 	[%r15], %r16;
	add.s32 	%r25, %r25, %r2;
	setp.lt.u32 	%p2, %r25, %r11;
	@%p2 bra 	$L__BB3_2;
$L__BB3_3:
	bar.sync 	0;
	setp.ge.u32 	%p3, %r3, %r10;
	@%p3 bra 	$L__BB3_6;
	cvta.to.global.u64 	%rd4, %rd2;
	mul.wide.u32 	%rd5, %r3, 4;
	add.s64 	%rd6, %rd4, %rd5;
	ld.global.u32 	%r6, [%rd6];
	setp.ge.u32 	%p4, %r6, %r11;
	@%p4 bra 	$L__BB3_6;
	shl.b32 	%r17, %r6, 2;
	mov.u32 	%r18, local_bins;
	add.s32 	%r19, %r18, %r17;
	atom.shared.add.u32 	%r20, [%r19], 1;
$L__BB3_6:
	setp.ge.u32 	%p5, %r26, %r11;
	bar.sync 	0;
	@%p5 bra 	$L__BB3_11;
	cvta.to.global.u64 	%rd1, %rd3;
	mov.u32 	%r22, local_bins;
$L__BB3_8:
	shl.b32 	%r21, %r26, 2;
	add.s32 	%r23, %r22, %r21;
	ld.shared.u32 	%r8, [%r23];
	setp.eq.s32 	%p6, %r8, 0;
	@%p6 bra 	$L__BB3_10;
	mul.wide.s32 	%rd7, %r26, 4;
	add.s64 	%rd8, %rd1, %rd7;
	atom.global.add.u32 	%r24, [%rd8], %r8;
$L__BB3_10:
	add.s32 	%r26, %r26, %r2;
	setp.lt.u32 	%p7, %r26, %r11;
	@%p7 bra 	$L__BB3_8;
$L__BB3_11:
	ret;

}


// ===== COMPILED SASS (sm_100) =====

	.target	sm_100

	.elftype	@"ET_EXEC"


//--------------------- .note.nv.tkinfo           --------------------------
	.section	.note.nv.tkinfo,"",@"SHT_NOTE"
	.sectionflags	@"SHF_NOTE_NV_TKINFO"
	.tkinfo
        /*0018*/ 	.word	0x00000002
        /*0030*/ 	.string	""
        /*0030*/ 	.string	"ptxas"
        /*0030*/ 	.string	"Cuda compilation tools, release 13.0, V13.0.88"
        /*0030*/ 	.string	"Build cuda_13.0.r13.0/compiler.36424714_0"
        /*0030*/ 	.string	"-arch sm_100 -m 64 "



//--------------------- .note.nv.cuinfo           --------------------------
	.section	.note.nv.cuinfo,"",@"SHT_NOTE"
	.sectionflags	@"SHF_NOTE_NV_CUINFO"
        /*0018*/ 	.short	0x0002
        /*001a*/ 	.short	0x0064
        /*001c*/ 	.short	0x0082
	.zero		2


//--------------------- .nv.info                  --------------------------
	.section	.nv.info,"",@"SHT_CUDA_INFO"
	.align	4


	//----- nvinfo : EIATTR_REGCOUNT
	.align		4
        /*0000*/ 	.byte	0x04, 0x2f
        /*0002*/ 	.short	(.L_1 - .L_0)
	.align		4
.L_0:
        /*0004*/ 	.word	index@(_Z22histogram_naive_kernelPjPhjj)
        /*0008*/ 	.word	0x00000008


	//----- nvinfo : EIATTR_FRAME_SIZE
	.align		4
.L_1:
        /*000c*/ 	.byte	0x04, 0x11
        /*000e*/ 	.short	(.L_3 - .L_2)
	.align		4
.L_2:
        /*0010*/ 	.word	index@(_Z22histogram_naive_kernelPjPhjj)
        /*0014*/ 	.word	0x00000000


	//----- nvinfo : EIATTR_REGCOUNT
	.align		4
.L_3:
        /*0018*/ 	.byte	0x04, 0x2f
        /*001a*/ 	.short	(.L_5 - .L_4)
	.align		4
.L_4:
        /*001c*/ 	.word	index@(_Z16histogram_kernelPjS_jj)
        /*0020*/ 	.word	0x0000000a


	//----- nvinfo : EIATTR_FRAME_SIZE
	.align		4
.L_5:
        /*0024*/ 	.byte	0x04, 0x11
        /*0026*/ 	.short	(.L_7 - .L_6)
	.align		4
.L_6:
        /*0028*/ 	.word	index@(_Z16histogram_kernelPjS_jj)
        /*002c*/ 	.word	0x00000000


	//----- nvinfo : EIATTR_REGCOUNT
	.align		4
.L_7:
        /*0030*/ 	.byte	0x04, 0x2f
        /*0032*/ 	.short	(.L_9 - .L_8)
	.align		4
.L_8:
        /*0034*/ 	.word	index@(_Z15saturate_kernelPjPhj)
        /*0038*/ 	.word	0x0000000a


	//----- nvinfo : EIATTR_FRAME_SIZE
	.align		4
.L_9:
        /*003c*/ 	.byte	0x04, 0x11
        /*003e*/ 	.short	(.L_11 - .L_10)
	.align		4
.L_10:
        /*0040*/ 	.word	index@(_Z15saturate_kernelPjPhj)
        /*0044*/ 	.word	0x00000000


	//----- nvinfo : EIATTR_REGCOUNT
	.align		4
.L_11:
        /*0048*/ 	.byte	0x04, 0x2f
        /*004a*/ 	.short	(.L_13 - .L_12)
	.align		4
.L_12:
        /*004c*/ 	.word	index@(_Z23histogram_shared_kernelPjS_jj)
        /*0050*/ 	.word	0x0000000c


	//----- nvinfo : EIATTR_FRAME_SIZE
	.align		4
.L_13:
        /*0054*/ 	.byte	0x04, 0x11
        /*0056*/ 	.short	(.L_15 - .L_14)
	.align		4
.L_14:
        /*0058*/ 	.word	index@(_Z23histogram_shared_kernelPjS_jj)
        /*005c*/ 	.word	0x00000000


	//----- nvinfo : EIATTR_MIN_STACK_SIZE
	.align		4
.L_15:
        /*0060*/ 	.byte	0x04, 0x12
        /*0062*/ 	.short	(.L_17 - .L_16)
	.align		4
.L_16:
        /*0064*/ 	.word	index@(_Z23histogram_shared_kernelPjS_jj)
        /*0068*/ 	.word	0x00000000


	//----- nvinfo : EIATTR_MIN_STACK_SIZE
	.align		4
.L_17:
        /*006c*/ 	.byte	0x04, 0x12
        /*006e*/ 	.short	(.L_19 - .L_18)
	.align		4
.L_18:
        /*0070*/ 	.word	index@(_Z15saturate_kernelPjPhj)
        /*0074*/ 	.word	0x00000000


	//----- nvinfo : EIATTR_MIN_STACK_SIZE
	.align		4
.L_19:
        /*0078*/ 	.byte	0x04, 0x12
        /*007a*/ 	.short	(.L_21 - .L_20)
	.align		4
.L_20:
        /*007c*/ 	.word	index@(_Z16histogram_kernelPjS_jj)
        /*0080*/ 	.word	0x00000000


	//----- nvinfo : EIATTR_MIN_STACK_SIZE
	.align		4
.L_21:
        /*0084*/ 	.byte	0x04, 0x12
        /*0086*/ 	.short	(.L_23 - .L_22)
	.align		4
.L_22:
        /*0088*/ 	.word	index@(_Z22histogram_naive_kernelPjPhjj)
        /*008c*/ 	.word	0x00000000
.L_23:


//--------------------- .nv.compat                --------------------------
	.section	.nv.compat,"",@"SHT_CUDA_COMPAT_INFO"
	.align	4
        /*0000*/ 	.byte	0x02, 0x09, 0x00, 0x00, 0x02, 0x02, 0x01, 0x00, 0x02, 0x05, 0x05, 0x00, 0x03, 0x07, 0x01, 0x01
        /*0010*/ 	.byte	0x02, 0x03, 0x00, 0x00, 0x02, 0x06, 0x01, 0x00, 0x04, 0x0b, 0x08, 0x00, 0x09, 0x00, 0x00, 0x00
        /*0020*/ 	.byte	0x00, 0x00, 0x00, 0x00


//--------------------- .nv.info._Z23histogram_shared_kernelPjS_jj --------------------------
	.section	.nv.info._Z23histogram_shared_kernelPjS_jj,"",@"SHT_CUDA_INFO"
	.sectionflags	@""
	.align	4


	//----- nvinfo : EIATTR_CUDA_API_VERSION
	.align		4
        /*0000*/ 	.byte	0x04, 0x37
        /*0002*/ 	.short	(.L_25 - .L_24)
.L_24:
        /*0004*/ 	.word	0x00000082


	//----- nvinfo : EIATTR_KPARAM_INFO
	.align		4
.L_25:
        /*0008*/ 	.byte	0x04, 0x17
        /*000a*/ 	.short	(.L_27 - .L_26)
.L_26:
        /*000c*/ 	.word	0x00000000
        /*0010*/ 	.short	0x0003
        /*0012*/ 	.short	0x0014
        /*0014*/ 	.byte	0x00, 0xf0, 0x11, 0x00


	//----- nvinfo : EIATTR_KPARAM_INFO
	.align		4
.L_27:
        /*0018*/ 	.byte	0x04, 0x17
        /*001a*/ 	.short	(.L_29 - .L_28)
.L_28:
        /*001c*/ 	.word	0x00000000
        /*0020*/ 	.short	0x0002
        /*0022*/ 	.short	0x0010
        /*0024*/ 	.byte	0x00, 0xf0, 0x11, 0x00


	//----- nvinfo : EIATTR_KPARAM_INFO
	.align		4
.L_29:
        /*0028*/ 	.byte	0x04, 0x17
        /*002a*/ 	.short	(.L_31 - .L_30)
.L_30:
        /*002c*/ 	.word	0x00000000
        /*0030*/ 	.short	0x0001
        /*0032*/ 	.short	0x0008
        /*0034*/ 	.byte	0x00, 0xf5, 0x21, 0x00


	//----- nvinfo : EIATTR_KPARAM_INFO
	.align		4
.L_31:
        /*0038*/ 	.byte	0x04, 0x17
        /*003a*/ 	.short	(.L_33 - .L_32)
.L_32:
        /*003c*/ 	.word	0x00000000
        /*0040*/ 	.short	0x0000
        /*0042*/ 	.short	0x0000
        /*0044*/ 	.byte	0x00, 0xf5, 0x21, 0x00


	//----- nvinfo : EIATTR_SPARSE_MMA_MASK
	.align		4
.L_33:
        /*0048*/ 	.byte	0x03, 0x50
        /*004a*/ 	.short	0x0000


	//----- nvinfo : EIATTR_MAXREG_COUNT
	.align		4
        /*004c*/ 	.byte	0x03, 0x1b
        /*004e*/ 	.short	0x00ff


	//----- nvinfo : EIATTR_NUM_BARRIERS
	.align		4
        /*0050*/ 	.byte	0x02, 0x4c
        /*0052*/ 	.byte	0x01
	.zero		1


	//----- nvinfo : EIATTR_MERCURY_ISA_VERSION
	.align		4
        /*0054*/ 	.byte	0x03, 0x5f
        /*0056*/ 	.short	0x0101


	//----- nvinfo : EIATTR_VRC_CTA_INIT_COUNT
	.align		4
        /*0058*/ 	.byte	0x02, 0x4a
	.zero		1
	.zero		1


	//----- nvinfo : EIATTR_EXIT_INSTR_OFFSETS
	.align		4
        /*005c*/ 	.byte	0x04, 0x1c
        /*005e*/ 	.short	(.L_35 - .L_34)


	//   ....[0]....
.L_34:
        /*0060*/ 	.word	0x00000260


	//   ....[1]....
        /*0064*/ 	.word	0x00000370


	//----- nvinfo : EIATTR_CRS_STACK_SIZE
	.align		4
.L_35:
        /*0068*/ 	.byte	0x04, 0x1e
        /*006a*/ 	.short	(.L_37 - .L_36)
.L_36:
        /*006c*/ 	.word	0x00000000


	//----- nvinfo : EIATTR_CBANK_PARAM_SIZE
	.align		4
.L_37:
        /*0070*/ 	.byte	0x03, 0x19
        /*0072*/ 	.short	0x0018


	//----- nvinfo : EIATTR_PARAM_CBANK
	.align		4
        /*0074*/ 	.byte	0x04, 0x0a
        /*0076*/ 	.short	(.L_39 - .L_38)
	.align		4
.L_38:
        /*0078*/ 	.word	index@(.nv.constant0._Z23histogram_shared_kernelPjS_jj)
        /*007c*/ 	.short	0x0380
        /*007e*/ 	.short	0x0018


	//----- nvinfo : EIATTR_SW_WAR
	.align		4
.L_39:
        /*0080*/ 	.byte	0x04, 0x36
        /*0082*/ 	.short	(.L_41 - .L_40)
.L_40:
        /*0084*/ 	.word	0x00000008
.L_41:


//--------------------- .nv.info._Z15saturate_kernelPjPhj --------------------------
	.section	.nv.info._Z15saturate_kernelPjPhj,"",@"SHT_CUDA_INFO"
	.sectionflags	@""
	.align	4


	//----- nvinfo : EIATTR_CUDA_API_VERSION
	.align		4
        /*0000*/ 	.byte	0x04, 0x37
        /*0002*/ 	.short	(.L_43 - .L_42)
.L_42:
        /*0004*/ 	.word	0x00000082


	//----- nvinfo : EIATTR_KPARAM_INFO
	.align		4
.L_43:
        /*0008*/ 	.byte	0x04, 0x17
        /*000a*/ 	.short	(.L_45 - .L_44)
.L_44:
        /*000c*/ 	.word	0x00000000
        /*0010*/ 	.short	0x0002
        /*0012*/ 	.short	0x0010
        /*0014*/ 	.byte	0x00, 0xf0, 0x11, 0x00


	//----- nvinfo : EIATTR_KPARAM_INFO
	.align		4
.L_45:
        /*0018*/ 	.byte	0x04, 0x17
        /*001a*/ 	.short	(.L_47 - .L_46)
.L_46:
        /*001c*/ 	.word	0x00000000
        /*0020*/ 	.short	0x0001
        /*0022*/ 	.short	0x0008
        /*0024*/ 	.byte	0x00, 0xf5, 0x21, 0x00


	//----- nvinfo : EIATTR_KPARAM_INFO
	.align		4
.L_47:
        /*0028*/ 	.byte	0x04, 0x17
        /*002a*/ 	.short	(.L_49 - .L_48)
.L_48:
        /*002c*/ 	.word	0x00000000
        /*0030*/ 	.short	0x0000
        /*0032*/ 	.short	0x0000
        /*0034*/ 	.byte	0x00, 0xf5, 0x21, 0x00


	//----- nvinfo : EIATTR_SPARSE_MMA_MASK
	.align		4
.L_49:
        /*0038*/ 	.byte	0x03, 0x50
        /*003a*/ 	.short	0x0000


	//----- nvinfo : EIATTR_MAXREG_COUNT
	.align		4
        /*003c*/ 	.byte	0x03, 0x1b
        /*003e*/ 	.short	0x00ff


	//----- nvinfo : EIATTR_MERCURY_ISA_VERSION
	.align		4
        /*0040*/ 	.byte	0x03, 0x5f
        /*0042*/ 	.short	0x0101


	//----- nvinfo : EIATTR_VRC_CTA_INIT_COUNT
	.align		4
        /*0044*/ 	.byte	0x02, 0x4a
	.zero		1
	.zero		1


	//----- nvinfo : EIATTR_EXIT_INSTR_OFFSETS
	.align		4
        /*0048*/ 	.byte	0x04, 0x1c
        /*004a*/ 	.short	(.L_51 - .L_50)


	//   ....[0]....
.L_50:
        /*004c*/ 	.word	0x00000070


	//   ....[1]....
        /*0050*/ 	.word	0x00000110


	//----- nvinfo : EIATTR_CBANK_PARAM_SIZE
	.align		4
.L_51:
        /*0054*/ 	.byte	0x03, 0x19
        /*0056*/ 	.short	0x0014


	//----- nvinfo : EIATTR_PARAM_CBANK
	.align		4
        /*0058*/ 	.byte	0x04, 0x0a
        /*005a*/ 	.short	(.L_53 - .L_52)
	.align		4
.L_52:
        /*005c*/ 	.word	index@(.nv.constant0._Z15saturate_kernelPjPhj)
        /*0060*/ 	.short	0x0380
        /*0062*/ 	.short	0x0014


	//----- nvinfo : EIATTR_SW_WAR
	.align		4
.L_53:
        /*0064*/ 	.byte	0x04, 0x36
        /*0066*/ 	.short	(.L_55 - .L_54)
.L_54:
        /*0068*/ 	.word	0x00000008
.L_55:


//--------------------- .nv.info._Z16histogram_kernelPjS_jj --------------------------
	.section	.nv.info._Z16histogram_kernelPjS_jj,"",@"SHT_CUDA_INFO"
	.sectionflags	@""
	.align	4


	//----- nvinfo : EIATTR_CUDA_API_VERSION
	.align		4
        /*0000*/ 	.byte	0x04, 0x37
        /*0002*/ 	.short	(.L_57 - .L_56)
.L_56:
        /*0004*/ 	.word	0x00000082


	//----- nvinfo : EIATTR_KPARAM_INFO
	.align		4
.L_57:
        /*0008*/ 	.byte	0x04, 0x17
        /*000a*/ 	.short	(.L_59 - .L_58)
.L_58:
        /*000c*/ 	.word	0x00000000
        /*0010*/ 	.short	0x0003
        /*0012*/ 	.short	0x0014
        /*0014*/ 	.byte	0x00, 0xf0, 0x11, 0x00


	//----- nvinfo : EIATTR_KPARAM_INFO
	.align		4
.L_59:
        /*0018*/ 	.byte	0x04, 0x17
        /*001a*/ 	.short	(.L_61 - .L_60)
.L_60:
        /*001c*/ 	.word	0x00000000
        /*0020*/ 	.short	0x0002
        /*0022*/ 	.short	0x0010
        /*0024*/ 	.byte	0x00, 0xf0, 0x11, 0x00


	//----- nvinfo : EIATTR_KPARAM_INFO
	.align		4
.L_61:
        /*0028*/ 	.byte	0x04, 0x17
        /*002a*/ 	.short	(.L_63 - .L_62)
.L_62:
        /*002c*/ 	.word	0x00000000
        /*0030*/ 	.short	0x0001
        /*0032*/ 	.short	0x0008
        /*0034*/ 	.byte	0x00, 0xf5, 0x21, 0x00


	//----- nvinfo : EIATTR_KPARAM_INFO
	.align		4
.L_63:
        /*0038*/ 	.byte	0x04, 0x17
        /*003a*/ 	.short	(.L_65 - .L_64)
.L_64:
        /*003c*/ 	.word	0x00000000
        /*0040*/ 	.short	0x0000
        /*0042*/ 	.short	0x0000
        /*0044*/ 	.byte	0x00, 0xf5, 0x21, 0x00


	//----- nvinfo : EIATTR_SPARSE_MMA_MASK
	.align		4
.L_65:
        /*0048*/ 	.byte	0x03, 0x50
        /*004a*/ 	.short	0x0000


	//----- nvinfo : EIATTR_MAXREG_COUNT
	.align		4
        /*004c*/ 	.byte	0x03, 0x1b
        /*004e*/ 	.short	0x00ff


	//----- nvinfo : EIATTR_MERCURY_ISA_VERSION
	.align		4
        /*0050*/ 	.byte	0x03, 0x5f
        /*0052*/ 	.short	0x0101


	//----- nvinfo : EIATTR_VRC_CTA_INIT_COUNT
	.align		4
        /*0054*/ 	.byte	0x02, 0x4a
	.zero		1
	.zero		1


	//----- nvinfo : EIATTR_EXIT_INSTR_OFFSETS
	.align		4
        /*0058*/ 	.byte	0x04, 0x1c
        /*005a*/ 	.short	(.L_67 - .L_66)


	//   ....[0]....
.L_66:
        /*005c*/ 	.word	0x00000070


	//   ....[1]....
        /*0060*/ 	.word	0x000000e0


	//   ....[2]....
        /*0064*/ 	.word	0x00000130


	//----- nvinfo : EIATTR_CBANK_PARAM_SIZE
	.align		4
.L_67:
        /*0068*/ 	.byte	0x03, 0x19
        /*006a*/ 	.short	0x0018


	//----- nvinfo : EIATTR_PARAM_CBANK
	.align		4
        /*006c*/ 	.byte	0x04, 0x0a
        /*006e*/ 	.short	(.L_69 - .L_68)
	.align		4
.L_68:
        /*0070*/ 	.word	index@(.nv.constant0._Z16histogram_kernelPjS_jj)
        /*0074*/ 	.short	0x0380
        /*0076*/ 	.short	0x0018


	//----- nvinfo : EIATTR_SW_WAR
	.align		4
.L_69:
        /*0078*/ 	.byte	0x04, 0x36
        /*007a*/ 	.short	(.L_71 - .L_70)
.L_70:
        /*007c*/ 	.word	0x00000008
.L_71:


//--------------------- .nv.info._Z22histogram_naive_kernelPjPhjj --------------------------
	.section	.nv.info._Z22histogram_naive_kernelPjPhjj,"",@"SHT_CUDA_INFO"
	.sectionflags	@""
	.align	4


	//----- nvinfo : EIATTR_CUDA_API_VERSION
	.align		4
        /*0000*/ 	.byte	0x04, 0x37
        /*0002*/ 	.short	(.L_73 - .L_72)
.L_72:
        /*0004*/ 	.word	0x00000082


	//----- nvinfo : EIATTR_KPARAM_INFO
	.align		4
.L_73:
        /*0008*/ 	.byte	0x04, 0x17
        /*000a*/ 	.short	(.L_75 - .L_74)
.L_74:
        /*000c*/ 	.word	0x00000000
        /*0010*/ 	.short	0x0003
        /*0012*/ 	.short	0x0014
        /*0014*/ 	.byte	0x00, 0xf0, 0x11, 0x00


	//----- nvinfo : EIATTR_KPARAM_INFO
	.align		4
.L_75:
        /*0018*/ 	.byte	0x04, 0x17
        /*001a*/ 	.short	(.L_77 - .L_76)
.L_76:
        /*001c*/ 	.word	0x00000000
        /*0020*/ 	.short	0x0002
        /*0022*/ 	.short	0x0010
        /*0024*/ 	.byte	0x00, 0xf0, 0x11, 0x00


	//----- nvinfo : EIATTR_KPARAM_INFO
	.align		4
.L_77:
        /*0028*/ 	.byte	0x04, 0x17
        /*002a*/ 	.short	(.L_79 - .L_78)
.L_78:
        /*002c*/ 	.word	0x00000000
        /*0030*/ 	.short	0x0001
        /*0032*/ 	.short	0x0008
        /*0034*/ 	.byte	0x00, 0xf5, 0x21, 0x00


	//----- nvinfo : EIATTR_KPARAM_INFO
	.align		4
.L_79:
        /*0038*/ 	.byte	0x04, 0x17
        /*003a*/ 	.short	(.L_81 - .L_80)
.L_80:
        /*003c*/ 	.word	0x00000000
        /*0040*/ 	.short	0x0000
        /*0042*/ 	.short	0x0000
        /*0044*/ 	.byte	0x00, 0xf5, 0x21, 0x00


	//----- nvinfo : EIATTR_SPARSE_MMA_MASK
	.align		4
.L_81:
        /*0048*/ 	.byte	0x03, 0x50
        /*004a*/ 	.short	0x0000


	//----- nvinfo : EIATTR_MAXREG_COUNT
	.align		4
        /*004c*/ 	.byte	0x03, 0x1b
        /*004e*/ 	.short	0x00ff


	//----- nvinfo : EIATTR_MERCURY_ISA_VERSION
	.align		4
        /*0050*/ 	.byte	0x03, 0x5f
        /*0052*/ 	.short	0x0101


	//----- nvinfo : EIATTR_VRC_CTA_INIT_COUNT
	.align		4
        /*0054*/ 	.byte	0x02, 0x4a
	.zero		1
	.zero		1


	//----- nvinfo : EIATTR_EXIT_INSTR_OFFSETS
	.align		4
        /*0058*/ 	.byte	0x04, 0x1c
        /*005a*/ 	.short	(.L_83 - .L_82)


	//   ....[0]....
.L_82:
        /*005c*/ 	.word	0x00000070


	//   ....[1]....
        /*0060*/ 	.word	0x000000e0


	//   ....[2]....
        /*0064*/ 	.word	0x00000140


	//----- nvinfo : EIATTR_CBANK_PARAM_SIZE
	.align		4
.L_83:
        /*0068*/ 	.byte	0x03, 0x19
        /*006a*/ 	.short	0x0018


	//----- nvinfo : EIATTR_PARAM_CBANK
	.align		4
        /*006c*/ 	.byte	0x04, 0x0a
        /*006e*/ 	.short	(.L_85 - .L_84)
	.align		4
.L_84:
        /*0070*/ 	.word	index@(.nv.constant0._Z22histogram_naive_kernelPjPhjj)
        /*0074*/ 	.short	0x0380
        /*0076*/ 	.short	0x0018


	//----- nvinfo : EIATTR_SW_WAR
	.align		4
.L_85:
        /*0078*/ 	.byte	0x04, 0x36
        /*007a*/ 	.short	(.L_87 - .L_86)
.L_86:
        /*007c*/ 	.word	0x00000008
.L_87:


//--------------------- .nv.callgraph             --------------------------
	.section	.nv.callgraph,"",@"SHT_CUDA_CALLGRAPH"
	.align	4
	.sectionentsize	8
	.align		4
        /*0000*/ 	.word	0x00000000
	.align		4
        /*0004*/ 	.word	0xffffffff
	.align		4
        /*0008*/ 	.word	0x00000000
	.align		4
        /*000c*/ 	.word	0xfffffffe
	.align		4
        /*0010*/ 	.word	0x00000000
	.align		4
        /*0014*/ 	.word	0xfffffffd
	.align		4
        /*0018*/ 	.word	0x00000000
	.align		4
        /*001c*/ 	.word	0xfffffffc


//--------------------- .text._Z23histogram_shared_kernelPjS_jj --------------------------
	.section	.text._Z23histogram_shared_kernelPjS_jj,"ax",@progbits
	.align	128
        .global         _Z23histogram_shared_kernelPjS_jj
        .type           _Z23histogram_shared_kernelPjS_jj,@function
        .size           _Z23histogram_shared_kernelPjS_jj,(.L_x_12 - _Z23histogram_shared_kernelPjS_jj)
        .other          _Z23histogram_shared_kernelPjS_jj,@"STO_CUDA_ENTRY STV_DEFAULT"
_Z23histogram_shared_kernelPjS_jj:
.text._Z23histogram_shared_kernelPjS_jj:
[----:B------:R-:W-:Y:S01]  /*0000*/  LDC R1, c[0x0][0x37c] ;  /* 0x0000df00ff017b82 */ /* 0x000fe20000000800 */
[----:B------:R-:W0:Y:S01]  /*0010*/  S2R R7, SR_TID.X ;  /* 0x0000000000077919 */ /* 0x000e220000002100 */
[----:B------:R-:W0:Y:S06]  /*0020*/  LDCU UR8, c[0x0][0x394] ;  /* 0x00007280ff0877ac */ /* 0x000e2c0008000800 */
[----:B------:R-:W1:Y:S01]  /*0030*/  S2UR UR4, SR_CTAID.X ;  /* 0x00000000000479c3 */ /* 0x000e620000002500 */
[----:B------:R-:W-:Y:S07]  /*0040*/  BSSY.RECONVERGENT B0, `(.L_x_0) ;  /* 0x000000e000007945 */ /* 0x000fee0003800200 */
[----:B------:R-:W1:Y:S01]  /*0050*/  LDC R6, c[0x0][0x360] ;  /* 0x0000d800ff067b82 */ /* 0x000e620000000800 */
[----:B0-----:R-:W-:Y:S01]  /*0060*/  ISETP.GE.U32.AND P0, PT, R7, UR8, PT ;  /* 0x0000000807007c0c */ /* 0x001fe2000bf06070 */
[----:B-1----:R-:W-:-:S12]  /*0070*/  IMAD R5, R6, UR4, R7 ;  /* 0x0000000406057c24 */ /* 0x002fd8000f8e0207 */
[----:B------:R-:W-:Y:S05]  /*0080*/  @P0 BRA `(.L_x_1) ;  /* 0x0000000000240947 */ /* 0x000fea0003800000 */
[----:B------:R-:W0:Y:S01]  /*0090*/  S2R R9, SR_CgaCtaId ;  /* 0x0000000000097919 */ /* 0x000e220000008800 */
[----:B------:R-:W-:Y:S01]  /*00a0*/  MOV R0, 0x400 ;  /* 0x0000040000007802 */ /* 0x000fe20000000f00 */
[----:B------:R-:W-:-:S03]  /*00b0*/  IMAD.MOV.U32 R3, RZ, RZ, R7 ;  /* 0x000000ffff037224 */ /* 0x000fc600078e0007 */
[----:B0-----:R-:W-:-:S07]  /*00c0*/  LEA R0, R9, R0, 0x18 ;  /* 0x0000000009007211 */ /* 0x001fce00078ec0ff */
.L_x_2:
[----:B------:R-:W-:Y:S02]  /*00d0*/  IMAD R2, R3, 0x4, R0 ;  /* 0x0000000403027824 */ /* 0x000fe400078e0200 */
[----:B------:R-:W-:-:S03]  /*00e0*/  IMAD.IADD R3, R6, 0x1, R3 ;  /* 0x0000000106037824 */ /* 0x000fc600078e0203 */
[----:B------:R0:W-:Y:S02]  /*00f0*/  STS [R2], RZ ;  /* 0x000000ff02007388 */ /* 0x0001e40000000800 */
[----:B------:R-:W-:-:S13]  /*0100*/  ISETP.GE.U32.AND P0, PT, R3, UR8, PT ;  /* 0x0000000803007c0c */ /* 0x000fda000bf06070 */
[----:B0-----:R-:W-:Y:S05]  /*0110*/  @!P0 BRA `(.L_x_2) ;  /* 0xfffffffc00ec8947 */ /* 0x001fea000383ffff */
.L_x_1:
[----:B------:R-:W-:Y:S05]  /*0120*/  BSYNC.RECONVERGENT B0 ;  /* 0x0000000000007941 */ /* 0x000fea0003800200 */
.L_x_0:
[----:B------:R-:W0:Y:S01]  /*0130*/  LDCU UR4, c[0x0][0x390] ;  /* 0x00007200ff0477ac */ /* 0x000e220008000800 */
[----:B------:R-:W-:Y:S01]  /*0140*/  BSSY.RECONVERGENT B0, `(.L_x_3) ;  /* 0x0000010000007945 */ /* 0x000fe20003800200 */
[----:B------:R-:W-:Y:S01]  /*0150*/  BAR.SYNC.DEFER_BLOCKING 0x0 ;  /* 0x0000000000007b1d */ /* 0x000fe20000010000 */
[----:B------:R-:W-:-:S05]  /*0160*/  ISETP.GE.U32.AND P0, PT, R7, UR8, PT ;  /* 0x0000000807007c0c */ /* 0x000fca000bf06070 */
[----:B------:R-:W1:Y:S01]  /*0170*/  LDCU.64 UR6, c[0x0][0x358] ;  /* 0x00006b00ff0677ac */ /* 0x000e620008000a00 */
[----:B0-----:R-:W-:-:S13]  /*0180*/  ISETP.GE.U32.AND P1, PT, R5, UR4, PT ;  /* 0x0000000405007c0c */ /* 0x001fda000bf26070 */
[----:B-1----:R-:W-:Y:S05]  /*0190*/  @P1 BRA `(.L_x_4) ;  /* 0x0000000000281947 */ /* 0x002fea0003800000 */
[----:B------:R-:W0:Y:S02]  /*01a0*/  LDC.64 R2, c[0x0][0x380] ;  /* 0x0000e000ff027b82 */ /* 0x000e240000000a00 */
[----:B0-----:R-:W-:-:S06]  /*01b0*/  IMAD.WIDE.U32 R2, R5, 0x4, R2 ;  /* 0x0000000405027825 */ /* 0x001fcc00078e0002 */
[----:B------:R-:W2:Y:S02]  /*01c0*/  LDG.E R2, desc[UR6][R2.64] ;  /* 0x0000000602027981 */ /* 0x000ea4000c1e1900 */
[----:B--2---:R-:W-:-:S13]  /*01d0*/  ISETP.GE.U32.AND P1, PT, R2, UR8, PT ;  /* 0x0000000802007c0c */ /* 0x004fda000bf26070 */
[----:B------:R-:W-:Y:S05]  /*01e0*/  @P1 BRA `(.L_x_4) ;  /* 0x0000000000141947 */ /* 0x000fea0003800000 */
[----:B------:R-:W0:Y:S01]  /*01f0*/  S2UR UR5, SR_CgaCtaId ;  /* 0x00000000000579c3 */ /* 0x000e220000008800 */
[----:B------:R-:W-:Y:S02]  /*0200*/  UMOV UR4, 0x400 ;  /* 0x0000040000047882 */ /* 0x000fe40000000000 */
[----:B0-----:R-:W-:-:S06]  /*0210*/  ULEA UR4, UR5, UR4, 0x18 ;  /* 0x0000000405047291 */ /* 0x001fcc000f8ec0ff */
[----:B------:R-:W-:-:S05]  /*0220*/  LEA R2, R2, UR4, 0x2 ;  /* 0x0000000402027c11 */ /* 0x000fca000f8e10ff */
[----:B------:R0:W-:Y:S02]  /*0230*/  ATOMS.POPC.INC.32 RZ, [R2+URZ] ;  /* 0x0000000002ff7f8c */ /* 0x0001e4000d8000ff */
.L_x_4:
[----:B------:R-:W-:Y:S05]  /*0240*/  BSYNC.RECONVERGENT B0 ;  /* 0x0000000000007941 */ /* 0x000fea0003800200 */
.L_x_3:
[----:B------:R-:W-:Y:S06]  /*0250*/  BAR.SYNC.DEFER_BLOCKING 0x0 ;  /* 0x0000000000007b1d */ /* 0x000fec0000010000 */
[----:B------:R-:W-:Y:S05]  /*0260*/  @P0 EXIT ;  /* 0x000000000000094d */ /* 0x000fea0003800000 */
[----:B------:R-:W1:Y:S01]  /*0270*/  S2UR UR5, SR_CgaCtaId ;  /* 0x00000000000579c3 */ /* 0x000e620000008800 */
[----:B------:R-:W-:Y:S01]  /*0280*/  UMOV UR4, 0x400 ;  /* 0x0000040000047882 */ /* 0x000fe20000000000 */
[----:B------:R-:W2:Y:S06]  /*0290*/  LDCU UR8, c[0x0][0x394] ;  /* 0x00007280ff0877ac */ /* 0x000eac0008000800 */
[----:B------:R-:W3:Y:S01]  /*02a0*/  LDC.64 R4, c[0x0][0x388] ;  /* 0x0000e200ff047b82 */ /* 0x000ee20000000a00 */
[----:B-12---:R-:W-:-:S12]  /*02b0*/  ULEA UR4, UR5, UR4, 0x18 ;  /* 0x0000000405047291 */ /* 0x006fd8000f8ec0ff */
.L_x_7:
[----:B------:R-:W-:Y:S01]  /*02c0*/  LEA R0, R7, UR4, 0x2 ;  /* 0x0000000407007c11 */ /* 0x000fe2000f8e10ff */
[----:B------:R-:W-:Y:S04]  /*02d0*/  BSSY.RECONVERGENT B0, `(.L_x_5) ;  /* 0x0000006000007945 */ /* 0x000fe80003800200 */
[----:B-1----:R-:W1:Y:S02]  /*02e0*/  LDS R9, [R0] ;  /* 0x0000000000097984 */ /* 0x002e640000000800 */
[----:B-1----:R-:W-:-:S13]  /*02f0*/  ISETP.NE.AND P0, PT, R9, RZ, PT ;  /* 0x000000ff0900720c */ /* 0x002fda0003f05270 */
[----:B------:R-:W-:Y:S05]  /*0300*/  @!P0 BRA `(.L_x_6) ;  /* 0x0000000000088947 */ /* 0x000fea0003800000 */
[----:B0--3--:R-:W-:-:S05]  /*0310*/  IMAD.WIDE R2, R7, 0x4, R4 ;  /* 0x0000000407027825 */ /* 0x009fca00078e0204 */
[----:B------:R1:W-:Y:S02]  /*0320*/  REDG.E.ADD.STRONG.GPU desc[UR6][R2.64], R9 ;  /* 0x000000090200798e */ /* 0x0003e4000c12e106 */
.L_x_6:
[----:B------:R-:W-:Y:S05]  /*0330*/  BSYNC.RECONVERGENT B0 ;  /* 0x0000000000007941 */ /* 0x000fea0003800200 */
.L_x_5:
[----:B------:R-:W-:-:S05]  /*0340*/  IMAD.IADD R7, R6, 0x1, R7 ;  /* 0x0000000106077824 */ /* 0x000fca00078e0207 */
[----:B------:R-:W-:-:S13]  /*0350*/  ISETP.GE.U32.AND P0, PT, R7, UR8, PT ;  /* 0x0000000807007c0c */ /* 0x000fda000bf06070 */
[----:B------:R-:W-:Y:S05]  /*0360*/  @!P0 BRA `(.L_x_7) ;  /* 0xfffffffc00d48947 */ /* 0x000fea000383ffff */
[----:B------:R-:W-:Y:S05]  /*0370*/  EXIT ;  /* 0x000000000000794d */ /* 0x000fea0003800000 */
.L_x_8:
[----:B------:R-:W-:-:S00]  /*0380*/  BRA `(.L_x_8) ;  /* 0xfffffffc00fc7947 */ /* 0x000fc0000383ffff */
[----:B------:R-:W-:-:S00]  /*0390*/  NOP ;  /* 0x0000000000007918 */ /* 0x000fc00000000000 */
        /* <DEDUP_REMOVED lines=14> */
.L_x_12:


//--------------------- .text._Z15saturate_kernelPjPhj --------------------------
	.section	.text._Z15saturate_kernelPjPhj,"ax",@progbits
	.align	128
        .global         _Z15saturate_kernelPjPhj
        .type           _Z15saturate_kernelPjPhj,@function
        .size           _Z15saturate_kernelPjPhj,(.L_x_13 - _Z15saturate_kernelPjPhj)
        .other          _Z15saturate_kernelPjPhj,@"STO_CUDA_ENTRY STV_DEFAULT"
_Z15saturate_kernelPjPhj:
.text._Z15saturate_kernelPjPhj:
[----:B------:R-:W-:Y:S01]  /*0000*/  LDC R1, c[0x0][0x37c] ;  /* 0x0000df00ff017b82 */ /* 0x000fe20000000800 */
[----:B------:R-:W0:Y:S07]  /*0010*/  S2R R0, SR_TID.X ;  /* 0x0000000000007919 */ /* 0x000e2e0000002100 */
[----:B------:R-:W0:Y:S01]  /*0020*/  S2UR UR4, SR_CTAID.X ;  /* 0x00000000000479c3 */ /* 0x000e220000002500 */
[----:B------:R-:W1:Y:S07]  /*0030*/  LDCU UR5, c[0x0][0x390] ;  /* 0x00007200ff0577ac */ /* 0x000e6e0008000800 */
[----:B------:R-:W0:Y:S02]  /*0040*/  LDC R5, c[0x0][0x360] ;  /* 0x0000d800ff057b82 */ /* 0x000e240000000800 */
[----:B0-----:R-:W-:-:S05]  /*0050*/  IMAD R5, R5, UR4, R0 ;  /* 0x0000000405057c24 */ /* 0x001fca000f8e0200 */
[----:B-1----:R-:W-:-:S13]  /*0060*/  ISETP.GE.U32.AND P0, PT, R5, UR5, PT ;  /* 0x0000000505007c0c */ /* 0x002fda000bf06070 */
[----:B------:R-:W-:Y:S05]  /*0070*/  @P0 EXIT ;  /* 0x000000000000094d */ /* 0x000fea0003800000 */
[----:B------:R-:W0:Y:S01]  /*0080*/  LDC.64 R2, c[0x0][0x380] ;  /* 0x0000e000ff027b82 */ /* 0x000e220000000a00 */
[----:B------:R-:W1:Y:S01]  /*0090*/  LDCU.64 UR4, c[0x0][0x358] ;  /* 0x00006b00ff0477ac */ /* 0x000e620008000a00 */
[----:B------:R-:W2:Y:S01]  /*00a0*/  LDCU.64 UR6, c[0x0][0x388] ;  /* 0x00007100ff0677ac */ /* 0x000ea20008000a00 */
[----:B0-----:R-:W-:-:S06]  /*00b0*/  IMAD.WIDE.U32 R2, R5, 0x4, R2 ;  /* 0x0000000405027825 */ /* 0x001fcc00078e0002 */
[----:B-1----:R-:W3:Y:S01]  /*00c0*/  LDG.E R2, desc[UR4][R2.64] ;  /* 0x0000000402027981 */ /* 0x002ee2000c1e1900 */
[----:B--2---:R-:W-:-:S04]  /*00d0*/  IADD3 R4, P0, PT, R5, UR6, RZ ;  /* 0x0000000605047c10 */ /* 0x004fc8000ff1e0ff */
[----:B------:R-:W-:Y:S02]  /*00e0*/  IADD3.X R5, PT, PT, RZ, UR7, RZ, P0, !PT ;  /* 0x00000007ff057c10 */ /* 0x000fe400087fe4ff */
[----:B---3--:R-:W-:-:S05]  /*00f0*/  VIMNMX.U32 R7, PT, PT, R2, 0xff, PT ;  /* 0x000000ff02077848 */ /* 0x008fca0003fe0000 */
[----:B------:R-:W-:Y:S01]  /*0100*/  STG.E.U8 desc[UR4][R4.64], R7 ;  /* 0x0000000704007986 */ /* 0x000fe2000c101104 */
[----:B------:R-:W-:Y:S05]  /*0110*/  EXIT ;  /* 0x000000000000794d */ /* 0x000fea0003800000 */
.L_x_9:
        /* <DEDUP_REMOVED lines=14> */
.L_x_13:


//--------------------- .text._Z16histogram_kernelPjS_jj --------------------------
	.section	.text._Z16histogram_kernelPjS_jj,"ax",@progbits
	.align	128
        .global         _Z16histogram_kernelPjS_jj
        .type           _Z16histogram_kernelPjS_jj,@function
        .size           _Z16histogram_kernelPjS_jj,(.L_x_14 - _Z16histogram_kernelPjS_jj)
        .other          _Z16histogram_kernelPjS_jj,@"STO_CUDA_ENTRY STV_DEFAULT"
_Z16histogram_kernelPjS_jj:
.text._Z16histogram_kernelPjS_jj:
        /* <DEDUP_REMOVED lines=10> */
[----:B------:R-:W2:Y:S01]  /*00a0*/  LDCU UR6, c[0x0][0x394] ;  /* 0x00007280ff0677ac */ /* 0x000ea20008000800 */
[----:B0-----:R-:W-:-:S05]  /*00b0*/  IMAD.WIDE.U32 R2, R5, 0x4, R2 ;  /* 0x0000000405027825 */ /* 0x001fca00078e0002 */
[----:B-1----:R-:W2:Y:S02]  /*00c0*/  LDG.E R5, desc[UR4][R2.64] ;  /* 0x0000000402057981 */ /* 0x002ea4000c1e1900 */
[----:B--2---:R-:W-:-:S13]  /*00d0*/  ISETP.GE.U32.AND P0, PT, R5, UR6, PT ;  /* 0x0000000605007c0c */ /* 0x004fda000bf06070 */
[----:B------:R-:W-:Y:S05]  /*00e0*/  @P0 EXIT ;  /* 0x000000000000094d */ /* 0x000fea0003800000 */
[----:B------:R-:W0:Y:S01]  /*00f0*/  LDC.64 R2, c[0x0][0x388] ;  /* 0x0000e200ff027b82 */ /* 0x000e220000000a00 */
[----:B------:R-:W-:Y:S02]  /*0100*/  HFMA2 R7, -RZ, RZ, 0, 5.9604644775390625e-08 ;  /* 0x00000001ff077431 */ /* 0x000fe400000001ff */
[----:B0-----:R-:W-:-:S05]  /*0110*/  IMAD.WIDE.U32 R2, R5, 0x4, R2 ;  /* 0x0000000405027825 */ /* 0x001fca00078e0002 */
[----:B------:R-:W-:Y:S01]  /*0120*/  REDG.E.ADD.STRONG.GPU desc[UR4][R2.64], R7 ;  /* 0x000000070200798e */ /* 0x000fe2000c12e104 */
[----:B------:R-:W-:Y:S05]  /*0130*/  EXIT ;  /* 0x000000000000794d */ /* 0x000fea0003800000 */
.L_x_10:
        /* <DEDUP_REMOVED lines=12> */
.L_x_14:


//--------------------- .text._Z22histogram_naive_kernelPjPhjj --------------------------
	.section	.text._Z22histogram_naive_kernelPjPhjj,"ax",@progbits
	.align	128
        .global         _Z22histogram_naive_kernelPjPhjj
        .type           _Z22histogram_naive_kernelPjPhjj,@function
        .size           _Z22histogram_naive_kernelPjPhjj,(.L_x_15 - _Z22histogram_naive_kernelPjPhjj)
        .other          _Z22histogram_naive_kernelPjPhjj,@"STO_CUDA_ENTRY STV_DEFAULT"
_Z22histogram_naive_kernelPjPhjj:
.text._Z22histogram_naive_kernelPjPhjj:
        /* <DEDUP_REMOVED lines=11> */
[----:B0-----:R-:W-:-:S06]  /*00b0*/  IMAD.WIDE.U32 R2, R5, 0x4, R2 ;  /* 0x0000000405027825 */ /* 0x001fcc00078e0002 */
[----:B-1----:R-:W2:Y:S02]  /*00c0*/  LDG.E R2, desc[UR4][R2.64] ;  /* 0x0000000402027981 */ /* 0x002ea4000c1e1900 */
[----:B--2---:R-:W-:-:S13]  /*00d0*/  ISETP.GE.U32.AND P0, PT, R2, UR6, PT ;  /* 0x0000000602007c0c */ /* 0x004fda000bf06070 */
[----:B------:R-:W-:Y:S05]  /*00e0*/  @P0 EXIT ;  /* 0x000000000000094d */ /* 0x000fea0003800000 */
[----:B------:R-:W0:Y:S01]  /*00f0*/  LDCU.64 UR6, c[0x0][0x388] ;  /* 0x00007100ff0677ac */ /* 0x000e220008000a00 */
[----:B------:R-:W-:Y:S01]  /*0100*/  HFMA2 R5, -RZ, RZ, 0, 5.9604644775390625e-08 ;  /* 0x00000001ff057431 */ /* 0x000fe200000001ff */
[----:B0-----:R-:W-:-:S05]  /*0110*/  IADD3 R2, P0, PT, R2, UR6, RZ ;  /* 0x0000000602027c10 */ /* 0x001fca000ff1e0ff */
[----:B------:R-:W-:-:S05]  /*0120*/  IMAD.X R3, RZ, RZ, UR7, P0 ;  /* 0x00000007ff037e24 */ /* 0x000fca00080e06ff */
[----:B------:R-:W-:Y:S01]  /*0130*/  REDG.E.ADD.STRONG.GPU desc[UR4][R2.64], R5 ;  /* 0x000000050200798e */ /* 0x000fe2000c12e104 */
[----:B------:R-:W-:Y:S05]  /*0140*/  EXIT ;  /* 0x000000000000794d */ /* 0x000fea0003800000 */
.L_x_11:
        /* <DEDUP_REMOVED lines=11> */
.L_x_15:


//--------------------- .nv.shared._Z23histogram_shared_kernelPjS_jj --------------------------
	.section	.nv.shared._Z23histogram_shared_kernelPjS_jj,"aw",@nobits
	.sectionflags	@""
	.align	16
	.zero		1024


//--------------------- .nv.shared.reserved.0     --------------------------
	.section	.nv.shared.reserved.0,"aw",@nobits
	.weak		__nv_reservedSMEM_offset_0_alias
	.size		__nv_reservedSMEM_offset_0_alias, 0, 64
	.other		__nv_reservedSMEM_offset_0_alias,@"STO_CUDA_RESERVED_SHARED STV_DEFAULT"
__nv_reservedSMEM_offset_0_alias:
	.zero		0
	.zero		64


//--------------------- .nv.shared._Z15saturate_kernelPjPhj --------------------------
	.section	.nv.shared._Z15saturate_kernelPjPhj,"aw",@nobits
	.sectionflags	@""
	.align	16
	.zero		1024


//--------------------- .nv.shared._Z16histogram_kernelPjS_jj --------------------------
	.section	.nv.shared._Z16histogram_kernelPjS_jj,"aw",@nobits
	.sectionflags	@""
	.align	16
	.zero		1024


//--------------------- .nv.shared._Z22histogram_naive_kernelPjPhjj --------------------------
	.section	.nv.shared._Z22histogram_naive_kernelPjPhjj,"aw",@nobits
	.sectionflags	@""
	.align	16
	.zero		1024


//--------------------- .nv.constant0._Z23histogram_shared_kernelPjS_jj --------------------------
	.section	.nv.constant0._Z23histogram_shared_kernelPjS_jj,"a",@progbits
	.sectionflags	@""
	.align	4
.nv.constant0._Z23histogram_shared_kernelPjS_jj:
	.zero		920


//--------------------- .nv.constant0._Z15saturate_kernelPjPhj --------------------------
	.section	.nv.constant0._Z15saturate_kernelPjPhj,"a",@progbits
	.sectionflags	@""
	.align	4
.nv.constant0._Z15saturate_kernelPjPhj:
	.zero		916


//--------------------- .nv.constant0._Z16histogram_kernelPjS_jj --------------------------
	.section	.nv.constant0._Z16histogram_kernelPjS_jj,"a",@progbits
	.sectionflags	@""
	.align	4
.nv.constant0._Z16histogram_kernelPjS_jj:
	.zero		920


//--------------------- .nv.constant0._Z22histogram_naive_kernelPjPhjj --------------------------
	.section	.nv.constant0._Z22histogram_naive_kernelPjPhjj,"a",@progbits
	.sectionflags	@""
	.align	4
.nv.constant0._Z22histogram_naive_kernelPjPhjj:
	.zero		920


//--------------------- SYMBOLS --------------------------

	.type		.nv.reservedSmem.offset0,@object
	.size		.nv.reservedSmem.offset0,0x4
	.type		.nv.reservedSmem.cap,@object
	.size		.nv.reservedSmem.cap,0x4
